//
// Generated by NVIDIA NVVM Compiler
//
// Compiler Build ID: CL-36424714
// Cuda compilation tools, release 13.0, V13.0.88
// Based on NVVM 20.0.0
//

.version 9.0
.target sm_100
.address_size 64

	// .globl	_Z15ldmatrix_kernelPK6__halfPf
.extern .shared .align 16 .b8 tile_smem[];

.visible .entry _Z15ldmatrix_kernelPK6__halfPf(
	.param .u64 .ptr .align 1 _Z15ldmatrix_kernelPK6__halfPf_param_0,
	.param .u64 .ptr .align 1 _Z15ldmatrix_kernelPK6__halfPf_param_1
)
{
	.reg .pred 	%p<2>;
	.reg .b16 	%rs<2>;
	.reg .b32 	%r<20>;
	.reg .b32 	%f<11>;
	.reg .b64 	%rd<7>;

	ld.param.u64 	%rd1, [_Z15ldmatrix_kernelPK6__halfPf_param_0];
	ld.param.u64 	%rd2, [_Z15ldmatrix_kernelPK6__halfPf_param_1];
	mov.u32 	%r1, %tid.x;
	setp.gt.u32 	%p1, %r1, 31;
	shl.b32 	%r3, %r1, 4;
	mov.u32 	%r4, tile_smem;
	add.s32 	%r2, %r4, %r3;
	@%p1 bra 	$L__BB0_2;
	cvta.to.global.u64 	%rd3, %rd1;
	mul.wide.u32 	%rd4, %r1, 16;
	add.s64 	%rd5, %rd3, %rd4;
	ld.global.v4.u32 	{%r5, %r6, %r7, %r8}, [%rd5];
	st.shared.v4.u32 	[%r2], {%r5, %r6, %r7, %r8};
$L__BB0_2:
	bar.sync 	0;
	// begin inline asm
	ldmatrix.sync.aligned.m8n8.x4.shared.b16 {%r9, %r10, %r11, %r12}, [%r2];
	// end inline asm
	mov.f32 	%f1, 0f3F800000;
	// begin inline asm
	{  cvt.rn.f16.f32 %rs1, %f1;}

	// end inline asm
	mov.b32 	%r14, {%rs1, %rs1};
	cvta.to.global.u64 	%rd6, %rd2;
	mov.f32 	%f2, 0f00000000;
	wmma.mma.sync.aligned.row.col.m16n16k16.f32.f32 {%f3, %f4, %f5, %f6, %f7, %f8, %f9, %f10}, {%r9, %r10, %r11, %r12, %r15, %r16, %r17, %r18}, {%r14, %r14, %r14, %r14, %r14, %r14, %r14, %r14}, {%f2, %f2, %f2, %f2, %f2, %f2, %f2, %f2};
	mov.b32 	%r19, 16;
	wmma.store.d.sync.aligned.row.m16n16k16.global.f32 	[%rd6], {%f3, %f4, %f5, %f6, %f7, %f8, %f9, %f10}, %r19;
	ret;

}


// ===== COMPILED SASS (sm_100) =====

	.target	sm_100

	.elftype	@"ET_EXEC"


//--------------------- .note.nv.tkinfo           --------------------------
	.section	.note.nv.tkinfo,"",@"SHT_NOTE"
	.sectionflags	@"SHF_NOTE_NV_TKINFO"
	.tkinfo
        /*0018*/ 	.word	0x00000002
        /*0030*/ 	.string	""
        /*0030*/ 	.string	"ptxas"
        /*0030*/ 	.string	"Cuda compilation tools, release 13.0, V13.0.88"
        /*0030*/ 	.string	"Build cuda_13.0.r13.0/compiler.36424714_0"
        /*0030*/ 	.string	"-arch sm_100 -m 64 "



//--------------------- .note.nv.cuinfo           --------------------------
	.section	.note.nv.cuinfo,"",@"SHT_NOTE"
	.sectionflags	@"SHF_NOTE_NV_CUINFO"
        /*0018*/ 	.short	0x0002
        /*001a*/ 	.short	0x0064
        /*001c*/ 	.short	0x0082
	.zero		2


//--------------------- .nv.info                  --------------------------
	.section	.nv.info,"",@"SHT_CUDA_INFO"
	.align	4


	//----- nvinfo : EIATTR_REGCOUNT
	.align		4
        /*0000*/ 	.byte	0x04, 0x2f
        /*0002*/ 	.short	(.L_1 - .L_0)
	.align		4
.L_0:
        /*0004*/ 	.word	index@(_Z15ldmatrix_kernelPK6__halfPf)
        /*0008*/ 	.word	0x00000012


	//----- nvinfo : EIATTR_FRAME_SIZE
	.align		4
.L_1:
        /*000c*/ 	.byte	0x04, 0x11
        /*000e*/ 	.short	(.L_3 - .L_2)
	.align		4
.L_2:
        /*0010*/ 	.word	index@(_Z15ldmatrix_kernelPK6__halfPf)
        /*0014*/ 	.word	0x00000000


	//----- nvinfo : EIATTR_MIN_STACK_SIZE
	.align		4
.L_3:
        /*0018*/ 	.byte	0x04, 0x12
        /*001a*/ 	.short	(.L_5 - .L_4)
	.align		4
.L_4:
        /*001c*/ 	.word	index@(_Z15ldmatrix_kernelPK6__halfPf)
        /*0020*/ 	.word	0x00000000
.L_5:


//--------------------- .nv.compat                --------------------------
	.section	.nv.compat,"",@"SHT_CUDA_COMPAT_INFO"
	.align	4
        /*0000*/ 	.byte	0x02, 0x09, 0x00, 0x00, 0x02, 0x02, 0x01, 0x00, 0x02, 0x05, 0x05, 0x00, 0x03, 0x07, 0x01, 0x01
        /*0010*/ 	.byte	0x02, 0x03, 0x00, 0x00, 0x02, 0x06, 0x01, 0x00, 0x04, 0x0b, 0x08, 0x00, 0x09, 0x00, 0x00, 0x00
        /*0020*/ 	.byte	0x00, 0x00, 0x00, 0x00


//--------------------- .nv.info._Z15ldmatrix_kernelPK6__halfPf --------------------------
	.section	.nv.info._Z15ldmatrix_kernelPK6__halfPf,"",@"SHT_CUDA_INFO"
	.sectionflags	@""
	.align	4


	//----- nvinfo : EIATTR_CUDA_API_VERSION
	.align		4
        /*0000*/ 	.byte	0x04, 0x37
        /*0002*/ 	.short	(.L_7 - .L_6)
.L_6:
        /*0004*/ 	.word	0x00000082


	//----- nvinfo : EIATTR_KPARAM_INFO
	.align		4
.L_7:
        /*0008*/ 	.byte	0x04, 0x17
        /*000a*/ 	.short	(.L_9 - .L_8)
.L_8:
        /*000c*/ 	.word	0x00000000
        /*0010*/ 	.short	0x0001
        /*0012*/ 	.short	0x0008
        /*0014*/ 	.byte	0x00, 0xf5, 0x21, 0x00


	//----- nvinfo : EIATTR_KPARAM_INFO
	.align		4
.L_9:
        /*0018*/ 	.byte	0x04, 0x17
        /*001a*/ 	.short	(.L_11 - .L_10)
.L_10:
        /*001c*/ 	.word	0x00000000
        /*0020*/ 	.short	0x0000
        /*0022*/ 	.short	0x0000
        /*0024*/ 	.byte	0x00, 0xf5, 0x21, 0x00


	//----- nvinfo : EIATTR_SPARSE_MMA_MASK
	.align		4
.L_11:
        /*0028*/ 	.byte	0x03, 0x50
        /*002a*/ 	.short	0x0000


	//----- nvinfo : EIATTR_WMMA_USED
	.align		4
        /*002c*/ 	.byte	0x01, 0x2b
	.zero		2


	//----- nvinfo : EIATTR_MAXREG_COUNT
	.align		4
        /*0030*/ 	.byte	0x03, 0x1b
        /*0032*/ 	.short	0x00ff


	//----- nvinfo : EIATTR_NUM_BARRIERS
	.align		4
        /*0034*/ 	.byte	0x02, 0x4c
        /*0036*/ 	.byte	0x01
	.zero		1


	//----- nvinfo : EIATTR_MERCURY_ISA_VERSION
	.align		4
        /*0038*/ 	.byte	0x03, 0x5f
        /*003a*/ 	.short	0x0101


	//----- nvinfo : EIATTR_VRC_CTA_INIT_COUNT
	.align		4
        /*003c*/ 	.byte	0x02, 0x4a
	.zero		1
	.zero		1


	//----- nvinfo : EIATTR_EXIT_INSTR_OFFSETS
	.align		4
        /*0040*/ 	.byte	0x04, 0x1c
        /*0042*/ 	.short	(.L_13 - .L_12)


	//   ....[0]....
.L_12:
        /*0044*/ 	.word	0x000001e0


	//----- nvinfo : EIATTR_CBANK_PARAM_SIZE
	.align		4
.L_13:
        /*0048*/ 	.byte	0x03, 0x19
        /*004a*/ 	.short	0x0010


	//----- nvinfo : EIATTR_PARAM_CBANK
	.align		4
        /*004c*/ 	.byte	0x04, 0x0a
        /*004e*/ 	.short	(.L_15 - .L_14)
	.align		4
.L_14:
        /*0050*/ 	.word	index@(.nv.constant0._Z15ldmatrix_kernelPK6__halfPf)
        /*0054*/ 	.short	0x0380
        /*0056*/ 	.short	0x0010


	//----- nvinfo : EIATTR_SW_WAR
	.align		4
.L_15:
        /*0058*/ 	.byte	0x04, 0x36
        /*005a*/ 	.short	(.L_17 - .L_16)
.L_16:
        /*005c*/ 	.word	0x00000008
.L_17:


//--------------------- .nv.callgraph             --------------------------
	.section	.nv.callgraph,"",@"SHT_CUDA_CALLGRAPH"
	.align	4
	.sectionentsize	8
	.align		4
        /*0000*/ 	.word	0x00000000
	.align		4
        /*0004*/ 	.word	0xffffffff
	.align		4
        /*0008*/ 	.word	0x00000000
	.align		4
        /*000c*/ 	.word	0xfffffffe
	.align		4
        /*0010*/ 	.word	0x00000000
	.align		4
        /*0014*/ 	.word	0xfffffffd
	.align		4
        /*0018*/ 	.word	0x00000000
	.align		4
        /*001c*/ 	.word	0xfffffffc


//--------------------- .text._Z15ldmatrix_kernelPK6__halfPf --------------------------
	.section	.text._Z15ldmatrix_kernelPK6__halfPf,"ax",@progbits
	.align	128
        .global         _Z15ldmatrix_kernelPK6__halfPf
        .type           _Z15ldmatrix_kernelPK6__halfPf,@function
        .size           _Z15ldmatrix_kernelPK6__halfPf,(.L_x_1 - _Z15ldmatrix_kernelPK6__halfPf)
        .other          _Z15ldmatrix_kernelPK6__halfPf,@"STO_CUDA_ENTRY STV_DEFAULT"
_Z15ldmatrix_kernelPK6__halfPf:
.text._Z15ldmatrix_kernelPK6__halfPf:
[----:B------:R-:W-:Y:S01]  /*0000*/  LDC R1, c[0x0][0x37c] ;  /* 0x0000df00ff017b82 */ /* 0x000fe20000000800 */
[----:B------:R-:W0:Y:S01]  /*0010*/  S2R R9, SR_TID.X ;  /* 0x0000000000097919 */ /* 0x000e220000002100 */
[----:B------:R-:W1:Y:S01]  /*0020*/  LDCU.64 UR6, c[0x0][0x358] ;  /* 0x00006b00ff0677ac */ /* 0x000e620008000a00 */
[----:B0-----:R-:W-:-:S13]  /*0030*/  ISETP.GT.U32.AND P0, PT, R9, 0x1f, PT ;  /* 0x0000001f0900780c */ /* 0x001fda0003f04070 */
[----:B------:R-:W0:Y:S02]  /*0040*/  @!P0 LDC.64 R2, c[0x0][0x380] ;  /* 0x0000e000ff028b82 */ /* 0x000e240000000a00 */
[----:B0-----:R-:W-:-:S05]  /*0050*/  @!P0 IMAD.WIDE.U32 R2, R9, 0x10, R2 ;  /* 0x0000001009028825 */ /* 0x001fca00078e0002 */
[----:B-1----:R0:W2:Y:S01]  /*0060*/  @!P0 LDG.E.128 R4, desc[UR6][R2.64] ;  /* 0x0000000602048981 */ /* 0x0020a2000c1e1d00 */
[----:B------:R-:W1:Y:S01]  /*0070*/  S2UR UR5, SR_CgaCtaId ;  /* 0x00000000000579c3 */ /* 0x000e620000008800 */
[----:B------:R-:W-:Y:S01]  /*0080*/  UMOV UR4, 0x400 ;  /* 0x0000040000047882 */ /* 0x000fe20000000000 */
[----:B------:R-:W-:Y:S01]  /*0090*/  IMAD.MOV.U32 R14, RZ, RZ, 0x3c003c00 ;  /* 0x3c003c00ff0e7424 */ /* 0x000fe200078e00ff */
[----:B------:R-:W3:Y:S01]  /*00a0*/  S2R R13, SR_LANEID ;  /* 0x00000000000d7919 */ /* 0x000ee20000000000 */
[----:B------:R-:W-:Y:S02]  /*00b0*/  IMAD.MOV.U32 R15, RZ, RZ, 0x3c003c00 ;  /* 0x3c003c00ff0f7424 */ /* 0x000fe400078e00ff */
[----:B0-----:R-:W-:Y:S01]  /*00c0*/  IMAD.MOV.U32 R3, RZ, RZ, RZ ;  /* 0x000000ffff037224 */ /* 0x001fe200078e00ff */
[----:B-1----:R-:W-:-:S06]  /*00d0*/  ULEA UR4, UR5, UR4, 0x18 ;  /* 0x0000000405047291 */ /* 0x002fcc000f8ec0ff */
[----:B------:R-:W-:-:S05]  /*00e0*/  LEA R0, R9, UR4, 0x4 ;  /* 0x0000000409007c11 */ /* 0x000fca000f8e20ff */
[----:B------:R-:W0:Y:S01]  /*00f0*/  LDCU.64 UR4, c[0x0][0x388] ;  /* 0x00007100ff0477ac */ /* 0x000e220008000a00 */
[----:B---3--:R-:W-:Y:S02]  /*0100*/  LOP3.LUT R2, R13, 0x3, RZ, 0xc0, !PT ;  /* 0x000000030d027812 */ /* 0x008fe400078ec0ff */
[----:B------:R-:W-:-:S05]  /*0110*/  SHF.R.U32.HI R13, RZ, 0x2, R13 ;  /* 0x00000002ff0d7819 */ /* 0x000fca000001160d */
[----:B------:R-:W-:Y:S01]  /*0120*/  IMAD.WIDE.U32 R2, R13, 0x8, R2 ;  /* 0x000000080d027825 */ /* 0x000fe200078e0002 */
[----:B--2---:R0:W-:Y:S01]  /*0130*/  @!P0 STS.128 [R0], R4 ;  /* 0x0000000400008388 */ /* 0x0041e20000000c00 */
[----:B------:R-:W-:Y:S01]  /*0140*/  BAR.SYNC.DEFER_BLOCKING 0x0 ;  /* 0x0000000000007b1d */ /* 0x000fe20000010000 */
[----:B0-----:R-:W-:-:S04]  /*0150*/  LEA R4, P0, R2, UR4, 0x3 ;  /* 0x0000000402047c11 */ /* 0x001fc8000f8018ff */
[----:B------:R-:W-:Y:S01]  /*0160*/  LEA.HI.X R5, R2, UR5, R3, 0x3, P0 ;  /* 0x0000000502057c11 */ /* 0x000fe200080f1c03 */
[----:B------:R-:W0:Y:S02]  /*0170*/  LDSM.16.M88.4 R8, [R0] ;  /* 0x000000000008783b */ /* 0x000e240000000200 */
[----:B0-----:R-:W-:-:S15]  /*0180*/  HMMA.16816.F32 R8, R8, R14, RZ ;  /* 0x0000000e0808723c */ /* 0x001fde00000018ff */
[----:B------:R-:W-:-:S04]  /*0190*/  NOP ;  /* 0x0000000000007918 */ /* 0x000fc80000000000 */
[----:B------:R-:W-:Y:S04]  /*01a0*/  STG.E.64 desc[UR6][R4.64], R8 ;  /* 0x0000000804007986 */ /* 0x000fe8000c101b06 */
[----:B------:R-:W-:Y:S04]  /*01b0*/  STG.E.64 desc[UR6][R4.64+0x20], R8 ;  /* 0x0000200804007986 */ /* 0x000fe8000c101b06 */
[----:B------:R-:W-:Y:S04]  /*01c0*/  STG.E.64 desc[UR6][R4.64+0x200], R10 ;  /* 0x0002000a04007986 */ /* 0x000fe8000c101b06 */
[----:B------:R-:W-:Y:S01]  /*01d0*/  STG.E.64 desc[UR6][R4.64+0x220], R10 ;  /* 0x0002200a04007986 */ /* 0x000fe2000c101b06 */
[----:B------:R-:W-:Y:S05]  /*01e0*/  EXIT ;  /* 0x000000000000794d */ /* 0x000fea0003800000 */
.L_x_0:
[----:B------:R-:W-:-:S00]  /*01f0*/  BRA `(.L_x_0) ;  /* 0xfffffffc00fc7947 */ /* 0x000fc0000383ffff */
[----:B------:R-:W-:-:S00]  /*0200*/  NOP ;  /* 0x0000000000007918 */ /* 0x000fc00000000000 */
[----:B------:R-:W-:-:S00]  /*0210*/  NOP ;  /* 0x0000000000007918 */ /* 0x000fc00000000000 */
[----:B------:R-:W-:-:S00]  /*0220*/  NOP ;  /* 0x0000000000007918 */ /* 0x000fc00000000000 */
[----:B------:R-:W-:-:S00]  /*0230*/  NOP ;  /* 0x0000000000007918 */ /* 0x000fc00000000000 */
[----:B------:R-:W-:-:S00]  /*0240*/  NOP ;  /* 0x0000000000007918 */ /* 0x000fc00000000000 */
[----:B------:R-:W-:-:S00]  /*0250*/  NOP ;  /* 0x0000000000007918 */ /* 0x000fc00000000000 */
[----:B------:R-:W-:-:S00]  /*0260*/  NOP ;  /* 0x0000000000007918 */ /* 0x000fc00000000000 */
[----:B------:R-:W-:-:S00]  /*0270*/  NOP ;  /* 0x0000000000007918 */ /* 0x000fc00000000000 */
.L_x_1:


//--------------------- .nv.shared._Z15ldmatrix_kernelPK6__halfPf --------------------------
	.section	.nv.shared._Z15ldmatrix_kernelPK6__halfPf,"aw",@nobits
	.sectionflags	@""
	.align	16
	.zero		1024


//--------------------- .nv.shared.reserved.0     --------------------------
	.section	.nv.shared.reserved.0,"aw",@nobits
	.weak		__nv_reservedSMEM_offset_0_alias
	.size		__nv_reservedSMEM_offset_0_alias, 0, 64
	.other		__nv_reservedSMEM_offset_0_alias,@"STO_CUDA_RESERVED_SHARED STV_DEFAULT"
__nv_reservedSMEM_offset_0_alias:
	.zero		0
	.zero		64


//--------------------- .nv.constant0._Z15ldmatrix_kernelPK6__halfPf --------------------------
	.section	.nv.constant0._Z15ldmatrix_kernelPK6__halfPf,"a",@progbits
	.sectionflags	@""
	.align	4
.nv.constant0._Z15ldmatrix_kernelPK6__halfPf:
	.zero		912


//--------------------- SYMBOLS --------------------------

	.type		.nv.reservedSmem.offset0,@object
	.size		.nv.reservedSmem.offset0,0x4
	.type		.nv.reservedSmem.cap,@object
	.size		.nv.reservedSmem.cap,0x4
